//
// Generated by NVIDIA NVVM Compiler
//
// Compiler Build ID: CL-36424714
// Cuda compilation tools, release 13.0, V13.0.88
// Based on NVVM 20.0.0
//

.version 9.0
.target sm_100
.address_size 64

.extern .shared .align 16 .b8 _ZN36_GLOBAL__N__f42da61c_4_k_cu_6eca06014smemE[];

.entry _ZN36_GLOBAL__N__f42da61c_4_k_cu_6eca060122histogram_range_kernelEPKhjPjii(
	.param .u64 .ptr .align 1 _ZN36_GLOBAL__N__f42da61c_4_k_cu_6eca060122histogram_range_kernelEPKhjPjii_param_0,
	.param .u32 _ZN36_GLOBAL__N__f42da61c_4_k_cu_6eca060122histogram_range_kernelEPKhjPjii_param_1,
	.param .u64 .ptr .align 1 _ZN36_GLOBAL__N__f42da61c_4_k_cu_6eca060122histogram_range_kernelEPKhjPjii_param_2,
	.param .u32 _ZN36_GLOBAL__N__f42da61c_4_k_cu_6eca060122histogram_range_kernelEPKhjPjii_param_3,
	.param .u32 _ZN36_GLOBAL__N__f42da61c_4_k_cu_6eca060122histogram_range_kernelEPKhjPjii_param_4
)
{
	.reg .pred 	%p<31>;
	.reg .b16 	%rs<9>;
	.reg .b32 	%r<196>;
	.reg .b64 	%rd<33>;

	ld.param.u64 	%rd18, [_ZN36_GLOBAL__N__f42da61c_4_k_cu_6eca060122histogram_range_kernelEPKhjPjii_param_0];
	ld.param.u32 	%r53, [_ZN36_GLOBAL__N__f42da61c_4_k_cu_6eca060122histogram_range_kernelEPKhjPjii_param_1];
	ld.param.u64 	%rd17, [_ZN36_GLOBAL__N__f42da61c_4_k_cu_6eca060122histogram_range_kernelEPKhjPjii_param_2];
	ld.param.u32 	%r54, [_ZN36_GLOBAL__N__f42da61c_4_k_cu_6eca060122histogram_range_kernelEPKhjPjii_param_3];
	ld.param.u32 	%r55, [_ZN36_GLOBAL__N__f42da61c_4_k_cu_6eca060122histogram_range_kernelEPKhjPjii_param_4];
	cvta.to.global.u64 	%rd1, %rd18;
	sub.s32 	%r1, %r55, %r54;
	add.s32 	%r2, %r1, 1;
	mov.u32 	%r181, %tid.x;
	shr.u32 	%r56, %r181, 5;
	mov.u32 	%r4, %ntid.x;
	shr.u32 	%r5, %r4, 5;
	add.s32 	%r6, %r1, 33;
	mul.lo.s32 	%r7, %r6, %r56;
	mul.lo.s32 	%r8, %r6, %r5;
	setp.ge.s32 	%p1, %r181, %r8;
	@%p1 bra 	$L__BB0_3;
	mov.u32 	%r180, %r181;
$L__BB0_2:
	shl.b32 	%r57, %r180, 2;
	mov.u32 	%r58, _ZN36_GLOBAL__N__f42da61c_4_k_cu_6eca06014smemE;
	add.s32 	%r59, %r58, %r57;
	mov.b32 	%r60, 0;
	st.shared.u32 	[%r59], %r60;
	add.s32 	%r180, %r180, %r4;
	setp.lt.s32 	%p2, %r180, %r8;
	@%p2 bra 	$L__BB0_2;
$L__BB0_3:
	bar.sync 	0;
	shl.b32 	%r61, %r4, 3;
	cvt.u64.u32 	%rd2, %r61;
	mov.u32 	%r62, %ctaid.x;
	mul.wide.u32 	%rd19, %r61, %r62;
	cvt.u64.u32 	%rd20, %r181;
	add.s64 	%rd32, %rd19, %rd20;
	cvt.u64.u32 	%rd4, %r53;
	setp.ge.u64 	%p3, %rd32, %rd4;
	@%p3 bra 	$L__BB0_30;
	cvt.u64.u32 	%rd5, %r4;
	mov.u32 	%r63, %nctaid.x;
	cvt.u64.u32 	%rd21, %r63;
	mul.lo.s64 	%rd6, %rd2, %rd21;
	mov.u32 	%r67, _ZN36_GLOBAL__N__f42da61c_4_k_cu_6eca06014smemE;
$L__BB0_5:
	setp.ge.u64 	%p4, %rd32, %rd4;
	@%p4 bra 	$L__BB0_8;
	add.s64 	%rd22, %rd1, %rd32;
	ld.global.nc.u8 	%rs1, [%rd22];
	cvt.u32.u8 	%r64, %rs1;
	sub.s32 	%r11, %r64, %r54;
	setp.ge.u32 	%p5, %r11, %r2;
	@%p5 bra 	$L__BB0_8;
	add.s32 	%r65, %r11, %r7;
	shl.b32 	%r66, %r65, 2;
	add.s32 	%r68, %r67, %r66;
	atom.shared.add.u32 	%r69, [%r68], 1;
$L__BB0_8:
	add.s64 	%rd8, %rd32, %rd5;
	setp.ge.u64 	%p6, %rd8, %rd4;
	@%p6 bra 	$L__BB0_11;
	add.s64 	%rd23, %rd1, %rd8;
	ld.global.nc.u8 	%rs2, [%rd23];
	cvt.u32.u8 	%r70, %rs2;
	sub.s32 	%r12, %r70, %r54;
	setp.ge.u32 	%p7, %r12, %r2;
	@%p7 bra 	$L__BB0_11;
	add.s32 	%r71, %r12, %r7;
	shl.b32 	%r72, %r71, 2;
	add.s32 	%r74, %r67, %r72;
	atom.shared.add.u32 	%r75, [%r74], 1;
$L__BB0_11:
	add.s64 	%rd9, %rd8, %rd5;
	setp.ge.u64 	%p8, %rd9, %rd4;
	@%p8 bra 	$L__BB0_14;
	add.s64 	%rd24, %rd1, %rd9;
	ld.global.nc.u8 	%rs3, [%rd24];
	cvt.u32.u8 	%r76, %rs3;
	sub.s32 	%r13, %r76, %r54;
	setp.ge.u32 	%p9, %r13, %r2;
	@%p9 bra 	$L__BB0_14;
	add.s32 	%r77, %r13, %r7;
	shl.b32 	%r78, %r77, 2;
	add.s32 	%r80, %r67, %r78;
	atom.shared.add.u32 	%r81, [%r80], 1;
$L__BB0_14:
	add.s64 	%rd10, %rd9, %rd5;
	setp.ge.u64 	%p10, %rd10, %rd4;
	@%p10 bra 	$L__BB0_17;
	add.s64 	%rd25, %rd1, %rd10;
	ld.global.nc.u8 	%rs4, [%rd25];
	cvt.u32.u8 	%r82, %rs4;
	sub.s32 	%r14, %r82, %r54;
	setp.ge.u32 	%p11, %r14, %r2;
	@%p11 bra 	$L__BB0_17;
	add.s32 	%r83, %r14, %r7;
	shl.b32 	%r84, %r83, 2;
	add.s32 	%r86, %r67, %r84;
	atom.shared.add.u32 	%r87, [%r86], 1;
$L__BB0_17:
	add.s64 	%rd11, %rd10, %rd5;
	setp.ge.u64 	%p12, %rd11, %rd4;
	@%p12 bra 	$L__BB0_20;
	add.s64 	%rd26, %rd1, %rd11;
	ld.global.nc.u8 	%rs5, [%rd26];
	cvt.u32.u8 	%r88, %rs5;
	sub.s32 	%r15, %r88, %r54;
	setp.ge.u32 	%p13, %r15, %r2;
	@%p13 bra 	$L__BB0_20;
	add.s32 	%r89, %r15, %r7;
	shl.b32 	%r90, %r89, 2;
	add.s32 	%r92, %r67, %r90;
	atom.shared.add.u32 	%r93, [%r92], 1;
$L__BB0_20:
	add.s64 	%rd12, %rd11, %rd5;
	setp.ge.u64 	%p14, %rd12, %rd4;
	@%p14 bra 	$L__BB0_23;
	add.s64 	%rd27, %rd1, %rd12;
	ld.global.nc.u8 	%rs6, [%rd27];
	cvt.u32.u8 	%r94, %rs6;
	sub.s32 	%r16, %r94, %r54;
	setp.ge.u32 	%p15, %r16, %r2;
	@%p15 bra 	$L__BB0_23;
	add.s32 	%r95, %r16, %r7;
	shl.b32 	%r96, %r95, 2;
	add.s32 	%r98, %r67, %r96;
	atom.shared.add.u32 	%r99, [%r98], 1;
$L__BB0_23:
	add.s64 	%rd13, %rd12, %rd5;
	setp.ge.u64 	%p16, %rd13, %rd4;
	@%p16 bra 	$L__BB0_26;
	add.s64 	%rd28, %rd1, %rd13;
	ld.global.nc.u8 	%rs7, [%rd28];
	cvt.u32.u8 	%r100, %rs7;
	sub.s32 	%r17, %r100, %r54;
	setp.ge.u32 	%p17, %r17, %r2;
	@%p17 bra 	$L__BB0_26;
	add.s32 	%r101, %r17, %r7;
	shl.b32 	%r102, %r101, 2;
	add.s32 	%r104, %r67, %r102;
	atom.shared.add.u32 	%r105, [%r104], 1;
$L__BB0_26:
	add.s64 	%rd14, %rd13, %rd5;
	setp.ge.u64 	%p18, %rd14, %rd4;
	@%p18 bra 	$L__BB0_29;
	add.s64 	%rd29, %rd1, %rd14;
	ld.global.nc.u8 	%rs8, [%rd29];
	cvt.u32.u8 	%r106, %rs8;
	sub.s32 	%r18, %r106, %r54;
	setp.ge.u32 	%p19, %r18, %r2;
	@%p19 bra 	$L__BB0_29;
	add.s32 	%r107, %r18, %r7;
	shl.b32 	%r108, %r107, 2;
	add.s32 	%r110, %r67, %r108;
	atom.shared.add.u32 	%r111, [%r110], 1;
$L__BB0_29:
	add.s64 	%rd32, %rd32, %rd6;
	setp.lt.u64 	%p20, %rd32, %rd4;
	@%p20 bra 	$L__BB0_5;
$L__BB0_30:
	bar.sync 	0;
	setp.gt.s32 	%p21, %r181, %r1;
	@%p21 bra 	$L__BB0_45;
	add.s32 	%r19, %r5, -1;
	and.b32  	%r112, %r5, 7;
	add.s32 	%r20, %r112, -1;
	and.b32  	%r21, %r5, 56;
	and.b32  	%r22, %r4, 224;
	and.b32  	%r23, %r4, 96;
	and.b32  	%r24, %r4, 32;
	and.b32  	%r114, %r5, 134217720;
	neg.s32 	%r25, %r114;
	shl.b32 	%r26, %r6, 5;
	cvta.to.global.u64 	%rd16, %rd17;
$L__BB0_32:
	setp.lt.u32 	%p22, %r4, 32;
	mov.b32 	%r195, 0;
	@%p22 bra 	$L__BB0_44;
	setp.lt.u32 	%p23, %r19, 7;
	mov.b32 	%r190, 0;
	mov.u32 	%r195, %r190;
	@%p23 bra 	$L__BB0_36;
	shl.b32 	%r119, %r181, 2;
	mov.u32 	%r120, _ZN36_GLOBAL__N__f42da61c_4_k_cu_6eca06014smemE;
	add.s32 	%r182, %r120, %r119;
	mov.b32 	%r184, 0;
	mov.u32 	%r183, %r25;
	mov.u32 	%r195, %r184;
$L__BB0_35:
	.pragma "nounroll";
	mad.lo.s32 	%r121, %r184, %r6, %r181;
	shl.b32 	%r122, %r121, 2;
	add.s32 	%r124, %r120, %r122;
	ld.shared.u32 	%r125, [%r182];
	add.s32 	%r126, %r125, %r195;
	shl.b32 	%r127, %r6, 2;
	add.s32 	%r128, %r124, %r127;
	ld.shared.u32 	%r129, [%r128];
	add.s32 	%r130, %r129, %r126;
	add.s32 	%r131, %r128, %r127;
	ld.shared.u32 	%r132, [%r131];
	add.s32 	%r133, %r132, %r130;
	add.s32 	%r134, %r131, %r127;
	ld.shared.u32 	%r135, [%r134];
	add.s32 	%r136, %r135, %r133;
	add.s32 	%r137, %r134, %r127;
	ld.shared.u32 	%r138, [%r137];
	add.s32 	%r139, %r138, %r136;
	add.s32 	%r140, %r137, %r127;
	ld.shared.u32 	%r141, [%r140];
	add.s32 	%r142, %r141, %r139;
	add.s32 	%r143, %r140, %r127;
	ld.shared.u32 	%r144, [%r143];
	add.s32 	%r145, %r144, %r142;
	add.s32 	%r146, %r143, %r127;
	ld.shared.u32 	%r147, [%r146];
	add.s32 	%r195, %r147, %r145;
	add.s32 	%r184, %r184, 8;
	add.s32 	%r183, %r183, 8;
	add.s32 	%r182, %r182, %r26;
	setp.ne.s32 	%p24, %r183, 0;
	mov.u32 	%r190, %r21;
	@%p24 bra 	$L__BB0_35;
$L__BB0_36:
	setp.eq.s32 	%p25, %r22, 0;
	@%p25 bra 	$L__BB0_44;
	setp.lt.u32 	%p26, %r20, 3;
	@%p26 bra 	$L__BB0_39;
	mad.lo.s32 	%r149, %r190, %r6, %r181;
	shl.b32 	%r150, %r149, 2;
	mov.u32 	%r151, _ZN36_GLOBAL__N__f42da61c_4_k_cu_6eca06014smemE;
	add.s32 	%r152, %r151, %r150;
	ld.shared.u32 	%r153, [%r152];
	add.s32 	%r154, %r153, %r195;
	shl.b32 	%r155, %r6, 2;
	add.s32 	%r156, %r152, %r155;
	ld.shared.u32 	%r157, [%r156];
	add.s32 	%r158, %r157, %r154;
	add.s32 	%r159, %r156, %r155;
	ld.shared.u32 	%r160, [%r159];
	add.s32 	%r161, %r160, %r158;
	add.s32 	%r162, %r159, %r155;
	ld.shared.u32 	%r163, [%r162];
	add.s32 	%r195, %r163, %r161;
	add.s32 	%r190, %r190, 4;
$L__BB0_39:
	setp.eq.s32 	%p27, %r23, 0;
	@%p27 bra 	$L__BB0_44;
	setp.eq.s32 	%p28, %r23, 32;
	@%p28 bra 	$L__BB0_42;
	mad.lo.s32 	%r165, %r190, %r6, %r181;
	shl.b32 	%r166, %r165, 2;
	mov.u32 	%r167, _ZN36_GLOBAL__N__f42da61c_4_k_cu_6eca06014smemE;
	add.s32 	%r168, %r167, %r166;
	ld.shared.u32 	%r169, [%r168];
	add.s32 	%r170, %r169, %r195;
	shl.b32 	%r171, %r6, 2;
	add.s32 	%r172, %r168, %r171;
	ld.shared.u32 	%r173, [%r172];
	add.s32 	%r195, %r173, %r170;
	add.s32 	%r190, %r190, 2;
$L__BB0_42:
	setp.eq.s32 	%p29, %r24, 0;
	@%p29 bra 	$L__BB0_44;
	mad.lo.s32 	%r174, %r190, %r6, %r181;
	shl.b32 	%r175, %r174, 2;
	mov.u32 	%r176, _ZN36_GLOBAL__N__f42da61c_4_k_cu_6eca06014smemE;
	add.s32 	%r177, %r176, %r175;
	ld.shared.u32 	%r178, [%r177];
	add.s32 	%r195, %r178, %r195;
$L__BB0_44:
	mul.wide.s32 	%rd30, %r181, 4;
	add.s64 	%rd31, %rd16, %rd30;
	atom.global.add.u32 	%r179, [%rd31], %r195;
	add.s32 	%r181, %r181, %r4;
	setp.le.s32 	%p30, %r181, %r1;
	@%p30 bra 	$L__BB0_32;
$L__BB0_45:
	ret;

}


// ===== COMPILED SASS (sm_100) =====

	.target	sm_100

	.elftype	@"ET_EXEC"


//--------------------- .note.nv.tkinfo           --------------------------
	.section	.note.nv.tkinfo,"",@"SHT_NOTE"
	.sectionflags	@"SHF_NOTE_NV_TKINFO"
	.tkinfo
        /*0018*/ 	.word	0x00000002
        /*0030*/ 	.string	""
        /*0030*/ 	.string	"ptxas"
        /*0030*/ 	.string	"Cuda compilation tools, release 13.0, V13.0.88"
        /*0030*/ 	.string	"Build cuda_13.0.r13.0/compiler.36424714_0"
        /*0030*/ 	.string	"-arch sm_100 -m 64 "



//--------------------- .note.nv.cuinfo           --------------------------
	.section	.note.nv.cuinfo,"",@"SHT_NOTE"
	.sectionflags	@"SHF_NOTE_NV_CUINFO"
        /*0018*/ 	.short	0x0002
        /*001a*/ 	.short	0x0064
        /*001c*/ 	.short	0x0082
	.zero		2


//--------------------- .nv.info                  --------------------------
	.section	.nv.info,"",@"SHT_CUDA_INFO"
	.align	4


	//----- nvinfo : EIATTR_REGCOUNT
	.align		4
        /*0000*/ 	.byte	0x04, 0x2f
        /*0002*/ 	.short	(.L_1 - .L_0)
	.align		4
.L_0:
        /*0004*/ 	.word	index@(_ZN36_GLOBAL__N__f42da61c_4_k_cu_6eca060122histogram_range_kernelEPKhjPjii)
        /*0008*/ 	.word	0x0000001e


	//----- nvinfo : EIATTR_FRAME_SIZE
	.align		4
.L_1:
        /*000c*/ 	.byte	0x04, 0x11
        /*000e*/ 	.short	(.L_3 - .L_2)
	.align		4
.L_2:
        /*0010*/ 	.word	index@(_ZN36_GLOBAL__N__f42da61c_4_k_cu_6eca060122histogram_range_kernelEPKhjPjii)
        /*0014*/ 	.word	0x00000000


	//----- nvinfo : EIATTR_MIN_STACK_SIZE
	.align		4
.L_3:
        /*0018*/ 	.byte	0x04, 0x12
        /*001a*/ 	.short	(.L_5 - .L_4)
	.align		4
.L_4:
        /*001c*/ 	.word	index@(_ZN36_GLOBAL__N__f42da61c_4_k_cu_6eca060122histogram_range_kernelEPKhjPjii)
        /*0020*/ 	.word	0x00000000
.L_5:


//--------------------- .nv.compat                --------------------------
	.section	.nv.compat,"",@"SHT_CUDA_COMPAT_INFO"
	.align	4
        /*0000*/ 	.byte	0x02, 0x09, 0x00, 0x00, 0x02, 0x02, 0x01, 0x00, 0x02, 0x05, 0x05, 0x00, 0x03, 0x07, 0x01, 0x01
        /*0010*/ 	.byte	0x02, 0x03, 0x00, 0x00, 0x02, 0x06, 0x01, 0x00, 0x04, 0x0b, 0x08, 0x00, 0x09, 0x00, 0x00, 0x00
        /*0020*/ 	.byte	0x00, 0x00, 0x00, 0x00


//--------------------- .nv.info._ZN36_GLOBAL__N__f42da61c_4_k_cu_6eca060122histogram_range_kernelEPKhjPjii --------------------------
	.section	.nv.info._ZN36_GLOBAL__N__f42da61c_4_k_cu_6eca060122histogram_range_kernelEPKhjPjii,"",@"SHT_CUDA_INFO"
	.sectionflags	@""
	.align	4


	//----- nvinfo : EIATTR_CUDA_API_VERSION
	.align		4
        /*0000*/ 	.byte	0x04, 0x37
        /*0002*/ 	.short	(.L_7 - .L_6)
.L_6:
        /*0004*/ 	.word	0x00000082


	//----- nvinfo : EIATTR_KPARAM_INFO
	.align		4
.L_7:
        /*0008*/ 	.byte	0x04, 0x17
        /*000a*/ 	.short	(.L_9 - .L_8)
.L_8:
        /*000c*/ 	.word	0x00000000
        /*0010*/ 	.short	0x0004
        /*0012*/ 	.short	0x001c
        /*0014*/ 	.byte	0x00, 0xf0, 0x11, 0x00


	//----- nvinfo : EIATTR_KPARAM_INFO
	.align		4
.L_9:
        /*0018*/ 	.byte	0x04, 0x17
        /*001a*/ 	.short	(.L_11 - .L_10)
.L_10:
        /*001c*/ 	.word	0x00000000
        /*0020*/ 	.short	0x0003
        /*0022*/ 	.short	0x0018
        /*0024*/ 	.byte	0x00, 0xf0, 0x11, 0x00


	//----- nvinfo : EIATTR_KPARAM_INFO
	.align		4
.L_11:
        /*0028*/ 	.byte	0x04, 0x17
        /*002a*/ 	.short	(.L_13 - .L_12)
.L_12:
        /*002c*/ 	.word	0x00000000
        /*0030*/ 	.short	0x0002
        /*0032*/ 	.short	0x0010
        /*0034*/ 	.byte	0x00, 0xf5, 0x21, 0x00


	//----- nvinfo : EIATTR_KPARAM_INFO
	.align		4
.L_13:
        /*0038*/ 	.byte	0x04, 0x17
        /*003a*/ 	.short	(.L_15 - .L_14)
.L_14:
        /*003c*/ 	.word	0x00000000
        /*0040*/ 	.short	0x0001
        /*0042*/ 	.short	0x0008
        /*0044*/ 	.byte	0x00, 0xf0, 0x11, 0x00


	//----- nvinfo : EIATTR_KPARAM_INFO
	.align		4
.L_15:
        /*0048*/ 	.byte	0x04, 0x17
        /*004a*/ 	.short	(.L_17 - .L_16)
.L_16:
        /*004c*/ 	.word	0x00000000
        /*0050*/ 	.short	0x0000
        /*0052*/ 	.short	0x0000
        /*0054*/ 	.byte	0x00, 0xf5, 0x21, 0x00


	//----- nvinfo : EIATTR_SPARSE_MMA_MASK
	.align		4
.L_17:
        /*0058*/ 	.byte	0x03, 0x50
        /*005a*/ 	.short	0x0000


	//----- nvinfo : EIATTR_MAXREG_COUNT
	.align		4
        /*005c*/ 	.byte	0x03, 0x1b
        /*005e*/ 	.short	0x00ff


	//----- nvinfo : EIATTR_NUM_BARRIERS
	.align		4
        /*0060*/ 	.byte	0x02, 0x4c
        /*0062*/ 	.byte	0x01
	.zero		1


	//----- nvinfo : EIATTR_MERCURY_ISA_VERSION
	.align		4
        /*0064*/ 	.byte	0x03, 0x5f
        /*0066*/ 	.short	0x0101


	//----- nvinfo : EIATTR_VRC_CTA_INIT_COUNT
	.align		4
        /*0068*/ 	.byte	0x02, 0x4a
	.zero		1
	.zero		1


	//----- nvinfo : EIATTR_EXIT_INSTR_OFFSETS
	.align		4
        /*006c*/ 	.byte	0x04, 0x1c
        /*006e*/ 	.short	(.L_19 - .L_18)


	//   ....[0]....
.L_18:
        /*0070*/ 	.word	0x00000b40


	//   ....[1]....
        /*0074*/ 	.word	0x000011d0


	//----- nvinfo : EIATTR_CRS_STACK_SIZE
	.align		4
.L_19:
        /*0078*/ 	.byte	0x04, 0x1e
        /*007a*/ 	.short	(.L_21 - .L_20)
.L_20:
        /*007c*/ 	.word	0x00000000


	//----- nvinfo : EIATTR_CBANK_PARAM_SIZE
	.align		4
.L_21:
        /*0080*/ 	.byte	0x03, 0x19
        /*0082*/ 	.short	0x0020


	//----- nvinfo : EIATTR_PARAM_CBANK
	.align		4
        /*0084*/ 	.byte	0x04, 0x0a
        /*0086*/ 	.short	(.L_23 - .L_22)
	.align		4
.L_22:
        /*0088*/ 	.word	index@(.nv.constant0._ZN36_GLOBAL__N__f42da61c_4_k_cu_6eca060122histogram_range_kernelEPKhjPjii)
        /*008c*/ 	.short	0x0380
        /*008e*/ 	.short	0x0020


	//----- nvinfo : EIATTR_SW_WAR
	.align		4
.L_23:
        /*0090*/ 	.byte	0x04, 0x36
        /*0092*/ 	.short	(.L_25 - .L_24)
.L_24:
        /*0094*/ 	.word	0x00000008
.L_25:


//--------------------- .nv.callgraph             --------------------------
	.section	.nv.callgraph,"",@"SHT_CUDA_CALLGRAPH"
	.align	4
	.sectionentsize	8
	.align		4
        /*0000*/ 	.word	0x00000000
	.align		4
        /*0004*/ 	.word	0xffffffff
	.align		4
        /*0008*/ 	.word	0x00000000
	.align		4
        /*000c*/ 	.word	0xfffffffe
	.align		4
        /*0010*/ 	.word	0x00000000
	.align		4
        /*0014*/ 	.word	0xfffffffd
	.align		4
        /*0018*/ 	.word	0x00000000
	.align		4
        /*001c*/ 	.word	0xfffffffc


//--------------------- .text._ZN36_GLOBAL__N__f42da61c_4_k_cu_6eca060122histogram_range_kernelEPKhjPjii --------------------------
	.section	.text._ZN36_GLOBAL__N__f42da61c_4_k_cu_6eca060122histogram_range_kernelEPKhjPjii,"ax",@progbits
	.align	128
.text._ZN36_GLOBAL__N__f42da61c_4_k_cu_6eca060122histogram_range_kernelEPKhjPjii:
        .type           _ZN36_GLOBAL__N__f42da61c_4_k_cu_6eca060122histogram_range_kernelEPKhjPjii,@function
        .size           _ZN36_GLOBAL__N__f42da61c_4_k_cu_6eca060122histogram_range_kernelEPKhjPjii,(.L_x_29 - _ZN36_GLOBAL__N__f42da61c_4_k_cu_6eca060122histogram_range_kernelEPKhjPjii)
        .other          _ZN36_GLOBAL__N__f42da61c_4_k_cu_6eca060122histogram_range_kernelEPKhjPjii,@"STO_CUDA_ENTRY STV_DEFAULT"
_ZN36_GLOBAL__N__f42da61c_4_k_cu_6eca060122histogram_range_kernelEPKhjPjii:
[----:B------:R-:W-:Y:S08]  /*0000*/  LDC R1, c[0x0][0x37c] ;  /* 0x0000df00ff017b82 */ /* 0x000ff00000000800 */
[----:B------:R-:W0:Y:S01]  /*0010*/  LDC.64 R12, c[0x0][0x398] ;  /* 0x0000e600ff0c7b82 */ /* 0x000e220000000a00 */
[----:B------:R-:W1:Y:S01]  /*0020*/  S2R R15, SR_TID.X ;  /* 0x00000000000f7919 */ /* 0x000e620000002100 */
[----:B------:R-:W2:Y:S01]  /*0030*/  LDCU UR9, c[0x0][0x360] ;  /* 0x00006c00ff0977ac */ /* 0x000ea20008000800 */
[----:B------:R-:W-:Y:S01]  /*0040*/  BSSY.RECONVERGENT B0, `(.L_x_0) ;  /* 0x0000011000007945 */ /* 0x000fe20003800200 */
[----:B------:R-:W3:Y:S01]  /*0050*/  S2R R9, SR_CTAID.X ;  /* 0x0000000000097919 */ /* 0x000ee20000002500 */
[----:B--2---:R-:W-:Y:S01]  /*0060*/  USHF.R.U32.HI UR5, URZ, 0x5, UR9 ;  /* 0x00000005ff057899 */ /* 0x004fe20008011609 */
[----:B0-----:R-:W-:-:S04]  /*0070*/  IMAD.IADD R13, R13, 0x1, -R12 ;  /* 0x000000010d0d7824 */ /* 0x001fc800078e0a0c */
[----:B------:R-:W-:-:S04]  /*0080*/  VIADD R12, R13, 0x21 ;  /* 0x000000210d0c7836 */ /* 0x000fc80000000000 */
[----:B------:R-:W-:-:S05]  /*0090*/  IMAD R0, R12, UR5, RZ ;  /* 0x000000050c007c24 */ /* 0x000fca000f8e02ff */
[----:B-1----:R-:W-:-:S13]  /*00a0*/  ISETP.GE.AND P0, PT, R15, R0, PT ;  /* 0x000000000f00720c */ /* 0x002fda0003f06270 */
[----:B---3--:R-:W-:Y:S05]  /*00b0*/  @P0 BRA `(.L_x_1) ;  /* 0x0000000000240947 */ /* 0x008fea0003800000 */
[----:B------:R-:W0:Y:S01]  /*00c0*/  S2R R5, SR_CgaCtaId ;  /* 0x0000000000057919 */ /* 0x000e220000008800 */
[----:B------:R-:W-:Y:S01]  /*00d0*/  MOV R2, 0x400 ;  /* 0x0000040000027802 */ /* 0x000fe20000000f00 */
[----:B------:R-:W-:-:S03]  /*00e0*/  IMAD.MOV.U32 R3, RZ, RZ, R15 ;  /* 0x000000ffff037224 */ /* 0x000fc600078e000f */
[----:B0-----:R-:W-:-:S07]  /*00f0*/  LEA R2, R5, R2, 0x18 ;  /* 0x0000000205027211 */ /* 0x001fce00078ec0ff */
.L_x_2:
[C---:B------:R-:W-:Y:S02]  /*0100*/  IMAD R4, R3.reuse, 0x4, R2 ;  /* 0x0000000403047824 */ /* 0x040fe400078e0202 */
[----:B------:R-:W-:-:S03]  /*0110*/  VIADD R3, R3, UR9 ;  /* 0x0000000903037c36 */ /* 0x000fc60008000000 */
[----:B------:R0:W-:Y:S02]  /*0120*/  STS [R4], RZ ;  /* 0x000000ff04007388 */ /* 0x0001e40000000800 */
[----:B------:R-:W-:-:S13]  /*0130*/  ISETP.GE.AND P0, PT, R3, R0, PT ;  /* 0x000000000300720c */ /* 0x000fda0003f06270 */
[----:B0-----:R-:W-:Y:S05]  /*0140*/  @!P0 BRA `(.L_x_2) ;  /* 0xfffffffc00ec8947 */ /* 0x001fea000383ffff */
.L_x_1:
[----:B------:R-:W-:Y:S05]  /*0150*/  BSYNC.RECONVERGENT B0 ;  /* 0x0000000000007941 */ /* 0x000fea0003800200 */
.L_x_0:
[----:B------:R-:W0:Y:S01]  /*0160*/  LDCU UR4, c[0x0][0x388] ;  /* 0x00007100ff0477ac */ /* 0x000e220008000800 */
[----:B------:R-:W-:Y:S01]  /*0170*/  IMAD.MOV.U32 R2, RZ, RZ, R15 ;  /* 0x000000ffff027224 */ /* 0x000fe200078e000f */
[----:B------:R-:W-:Y:S01]  /*0180*/  BSSY.RECONVERGENT B0, `(.L_x_3) ;  /* 0x0000099000007945 */ /* 0x000fe20003800200 */
[----:B------:R-:W-:Y:S01]  /*0190*/  IMAD.MOV.U32 R3, RZ, RZ, RZ ;  /* 0x000000ffff037224 */ /* 0x000fe200078e00ff */
[----:B------:R-:W-:Y:S01]  /*01a0*/  USHF.L.U32 UR6, UR9, 0x3, URZ ;  /* 0x0000000309067899 */ /* 0x000fe200080006ff */
[----:B------:R-:W1:Y:S05]  /*01b0*/  LDCU.64 UR10, c[0x0][0x358] ;  /* 0x00006b00ff0a77ac */ /* 0x000e6a0008000a00 */
[----:B------:R-:W-:Y:S01]  /*01c0*/  IMAD.WIDE.U32 R8, R9, UR6, R2 ;  /* 0x0000000609087c25 */ /* 0x000fe2000f8e0002 */
[----:B------:R-:W-:Y:S01]  /*01d0*/  SHF.R.U32.HI R3, RZ, 0x5, R15 ;  /* 0x00000005ff037819 */ /* 0x000fe2000001160f */
[----:B------:R-:W2:Y:S01]  /*01e0*/  LDCU UR7, c[0x0][0x398] ;  /* 0x00007300ff0777ac */ /* 0x000ea20008000800 */
[----:B------:R-:W3:Y:S03]  /*01f0*/  LDCU.64 UR12, c[0x0][0x380] ;  /* 0x00007000ff0c77ac */ /* 0x000ee60008000a00 */
[----:B------:R-:W-:Y:S01]  /*0200*/  IMAD R10, R3, R12, RZ ;  /* 0x0000000c030a7224 */ /* 0x000fe200078e02ff */
[----:B------:R-:W-:Y:S01]  /*0210*/  BAR.SYNC.DEFER_BLOCKING 0x0 ;  /* 0x0000000000007b1d */ /* 0x000fe20000010000 */
[----:B0-----:R-:W-:-:S04]  /*0220*/  ISETP.GE.U32.AND P0, PT, R8, UR4, PT ;  /* 0x0000000408007c0c */ /* 0x001fc8000bf06070 */
[----:B------:R-:W-:-:S13]  /*0230*/  ISETP.GE.U32.AND.EX P0, PT, R9, RZ, PT, P0 ;  /* 0x000000ff0900720c */ /* 0x000fda0003f06100 */
[----:B-123--:R-:W-:Y:S05]  /*0240*/  @P0 BRA `(.L_x_4) ;  /* 0x0000000800300947 */ /* 0x00efea0003800000 */
[----:B------:R-:W0:Y:S01]  /*0250*/  S2R R0, SR_CgaCtaId ;  /* 0x0000000000007919 */ /* 0x000e220000008800 */
[----:B------:R-:W1:Y:S01]  /*0260*/  LDC R2, c[0x0][0x370] ;  /* 0x0000dc00ff027b82 */ /* 0x000e620000000800 */
[----:B------:R-:W-:Y:S01]  /*0270*/  MOV R7, 0x400 ;  /* 0x0000040000077802 */ /* 0x000fe20000000f00 */
[----:B------:R-:W-:Y:S01]  /*0280*/  UMOV UR4, URZ ;  /* 0x000000ff00047c82 */ /* 0x000fe20008000000 */
[----:B------:R-:W-:-:S05]  /*0290*/  VIADD R6, R13, 0x1 ;  /* 0x000000010d067836 */ /* 0x000fca0000000000 */
[----:B------:R-:W2:Y:S01]  /*02a0*/  LDC R11, c[0x0][0x388] ;  /* 0x0000e200ff0b7b82 */ /* 0x000ea20000000800 */
[----:B-1----:R-:W-:Y:S01]  /*02b0*/  IMAD.WIDE.U32 R2, R2, UR6, RZ ;  /* 0x0000000602027c25 */ /* 0x002fe2000f8e00ff */
[----:B0-----:R-:W-:-:S03]  /*02c0*/  LEA R7, R0, R7, 0x18 ;  /* 0x0000000700077211 */ /* 0x001fc600078ec0ff */
[----:B------:R-:W-:-:S07]  /*02d0*/  VIADD R0, R3, UR4 ;  /* 0x0000000403007c36 */ /* 0x000fce0008000000 */
.L_x_21:
[CC--:B--2---:R-:W-:Y:S01]  /*02e0*/  ISETP.GE.U32.AND P0, PT, R8.reuse, R11.reuse, PT ;  /* 0x0000000b0800720c */ /* 0x0c4fe20003f06070 */
[----:B------:R-:W-:Y:S01]  /*02f0*/  BSSY.RECONVERGENT B1, `(.L_x_5) ;  /* 0x0000015000017945 */ /* 0x000fe20003800200 */
[----:B------:R-:W-:Y:S02]  /*0300*/  IADD3 R14, P3, PT, R8, UR9, RZ ;  /* 0x00000009080e7c10 */ /* 0x000fe4000ff7e0ff */
[----:B------:R-:W-:Y:S02]  /*0310*/  ISETP.GE.U32.AND.EX P0, PT, R9, RZ, PT, P0 ;  /* 0x000000ff0900720c */ /* 0x000fe40003f06100 */
[C---:B------:R-:W-:Y:S01]  /*0320*/  IADD3 R26, P2, PT, R14.reuse, UR9, RZ ;  /* 0x000000090e1a7c10 */ /* 0x040fe2000ff5e0ff */
[----:B------:R-:W-:Y:S01]  /*0330*/  IMAD.X R18, RZ, RZ, R9, P3 ;  /* 0x000000ffff127224 */ /* 0x000fe200018e0609 */
[----:B------:R-:W-:Y:S02]  /*0340*/  ISETP.GE.U32.AND P1, PT, R14, R11, PT ;  /* 0x0000000b0e00720c */ /* 0x000fe40003f26070 */
[----:B------:R-:W-:-:S02]  /*0350*/  IADD3 R20, P4, PT, R26, UR9, RZ ;  /* 0x000000091a147c10 */ /* 0x000fc4000ff9e0ff */
[----:B------:R-:W-:Y:S02]  /*0360*/  IADD3.X R24, PT, PT, RZ, R18, RZ, P2, !PT ;  /* 0x00000012ff187210 */ /* 0x000fe400017fe4ff */
[----:B------:R-:W-:Y:S02]  /*0370*/  ISETP.GE.U32.AND.EX P1, PT, R18, RZ, PT, P1 ;  /* 0x000000ff1200720c */ /* 0x000fe40003f26110 */
[----:B------:R-:W-:Y:S01]  /*0380*/  IADD3 R16, P3, PT, R20, UR9, RZ ;  /* 0x0000000914107c10 */ /* 0x000fe2000ff7e0ff */
[----:B------:R-:W-:Y:S01]  /*0390*/  IMAD.X R21, RZ, RZ, R24, P4 ;  /* 0x000000ffff157224 */ /* 0x000fe200020e0618 */
[----:B01-34-:R-:W-:Y:S11]  /*03a0*/  @P0 BRA `(.L_x_6) ;  /* 0x0000000000240947 */ /* 0x01bff60003800000 */
[----:B------:R-:W-:-:S04]  /*03b0*/  IADD3 R4, P0, PT, R8, UR12, RZ ;  /* 0x0000000c08047c10 */ /* 0x000fc8000ff1e0ff */
[----:B------:R-:W-:-:S05]  /*03c0*/  IADD3.X R5, PT, PT, R9, UR13, RZ, P0, !PT ;  /* 0x0000000d09057c10 */ /* 0x000fca00087fe4ff */
[----:B------:R-:W2:Y:S02]  /*03d0*/  LDG.E.U8.CONSTANT R4, desc[UR10][R4.64] ;  /* 0x0000000a04047981 */ /* 0x000ea4000c1e9100 */
[----:B--2---:R-:W-:-:S05]  /*03e0*/  VIADD R17, R4, -UR7 ;  /* 0x8000000704117c36 */ /* 0x004fca0008000000 */
[----:B------:R-:W-:-:S13]  /*03f0*/  ISETP.GE.U32.AND P0, PT, R17, R6, PT ;  /* 0x000000061100720c */ /* 0x000fda0003f06070 */
[----:B------:R-:W-:Y:S05]  /*0400*/  @P0 BRA `(.L_x_6) ;  /* 0x00000000000c0947 */ /* 0x000fea0003800000 */
[----:B------:R-:W-:-:S04]  /*0410*/  IMAD.IADD R4, R10, 0x1, R17 ;  /* 0x000000010a047824 */ /* 0x000fc800078e0211 */
[----:B------:R-:W-:-:S05]  /*0420*/  IMAD R4, R4, 0x4, R7 ;  /* 0x0000000404047824 */ /* 0x000fca00078e0207 */
[----:B------:R0:W-:Y:S02]  /*0430*/  ATOMS.POPC.INC.32 RZ, [R4+URZ] ;  /* 0x0000000004ff7f8c */ /* 0x0001e4000d8000ff */
.L_x_6:
[----:B------:R-:W-:Y:S05]  /*0440*/  BSYNC.RECONVERGENT B1 ;  /* 0x0000000000017941 */ /* 0x000fea0003800200 */
.L_x_5:
[----:B------:R-:W-:Y:S04]  /*0450*/  BSSY.RECONVERGENT B1, `(.L_x_7) ;  /* 0x000000b000017945 */ /* 0x000fe80003800200 */
[----:B------:R-:W-:Y:S05]  /*0460*/  @P1 BRA `(.L_x_8) ;  /* 0x0000000000241947 */ /* 0x000fea0003800000 */
[----:B0-----:R-:W-:-:S04]  /*0470*/  IADD3 R4, P0, PT, R14, UR12, RZ ;  /* 0x0000000c0e047c10 */ /* 0x001fc8000ff1e0ff */
        /* <DEDUP_REMOVED lines=8> */
.L_x_8:
[----:B------:R-:W-:Y:S05]  /*0500*/  BSYNC.RECONVERGENT B1 ;  /* 0x0000000000017941 */ /* 0x000fea0003800200 */
.L_x_7:
[----:B------:R-:W-:Y:S01]  /*0510*/  IADD3 R22, P0, PT, R16, UR9, RZ ;  /* 0x0000000910167c10 */ /* 0x000fe2000ff1e0ff */
[----:B------:R-:W-:Y:S01]  /*0520*/  IMAD.X R25, RZ, RZ, R21, P3 ;  /* 0x000000ffff197224 */ /* 0x000fe200018e0615 */
[----:B------:R-:W-:Y:S01]  /*0530*/  ISETP.GE.U32.AND P2, PT, R26, R11, PT ;  /* 0x0000000b1a00720c */ /* 0x000fe20003f46070 */
[----:B------:R-:W-:Y:S01]  /*0540*/  BSSY.RECONVERGENT B1, `(.L_x_9) ;  /* 0x000001b000017945 */ /* 0x000fe20003800200 */
[----:B------:R-:W-:Y:S01]  /*0550*/  IADD3 R18, P3, PT, R22, UR9, RZ ;  /* 0x0000000916127c10 */ /* 0x000fe2000ff7e0ff */
[----:B------:R-:W-:Y:S01]  /*0560*/  IMAD.X R23, RZ, RZ, R25, P0 ;  /* 0x000000ffff177224 */ /* 0x000fe200000e0619 */
[----:B------:R-:W-:Y:S02]  /*0570*/  ISETP.GE.U32.AND.EX P2, PT, R24, RZ, PT, P2 ;  /* 0x000000ff1800720c */ /* 0x000fe40003f46120 */
[----:B------:R-:W-:Y:S02]  /*0580*/  IADD3 R14, P6, PT, R18, UR9, RZ ;  /* 0x00000009120e7c10 */ /* 0x000fe4000ffde0ff */
[----:B------:R-:W-:-:S02]  /*0590*/  IADD3.X R17, PT, PT, RZ, R23, RZ, P3, !PT ;  /* 0x00000017ff117210 */ /* 0x000fc40001ffe4ff */
[-C--:B------:R-:W-:Y:S02]  /*05a0*/  ISETP.GE.U32.AND P1, PT, R20, R11.reuse, PT ;  /* 0x0000000b1400720c */ /* 0x080fe40003f26070 */
[-C--:B------:R-:W-:Y:S01]  /*05b0*/  ISETP.GE.U32.AND P0, PT, R16, R11.reuse, PT ;  /* 0x0000000b1000720c */ /* 0x080fe20003f06070 */
[----:B------:R-:W-:Y:S01]  /*05c0*/  IMAD.X R19, RZ, RZ, R17, P6 ;  /* 0x000000ffff137224 */ /* 0x000fe200030e0611 */
[-C--:B------:R-:W-:Y:S02]  /*05d0*/  ISETP.GE.U32.AND P4, PT, R22, R11.reuse, PT ;  /* 0x0000000b1600720c */ /* 0x080fe40003f86070 */
[-C--:B------:R-:W-:Y:S02]  /*05e0*/  ISETP.GE.U32.AND P5, PT, R18, R11.reuse, PT ;  /* 0x0000000b1200720c */ /* 0x080fe40003fa6070 */
[----:B------:R-:W-:Y:S02]  /*05f0*/  ISETP.GE.U32.AND P3, PT, R14, R11, PT ;  /* 0x0000000b0e00720c */ /* 0x000fe40003f66070 */
[----:B------:R-:W-:-:S02]  /*0600*/  ISETP.GE.U32.AND.EX P1, PT, R21, RZ, PT, P1 ;  /* 0x000000ff1500720c */ /* 0x000fc40003f26110 */
[----:B------:R-:W-:Y:S02]  /*0610*/  ISETP.GE.U32.AND.EX P0, PT, R25, RZ, PT, P0 ;  /* 0x000000ff1900720c */ /* 0x000fe40003f06100 */
[----:B------:R-:W-:Y:S02]  /*0620*/  ISETP.GE.U32.AND.EX P4, PT, R23, RZ, PT, P4 ;  /* 0x000000ff1700720c */ /* 0x000fe40003f86140 */
[----:B------:R-:W-:Y:S02]  /*0630*/  ISETP.GE.U32.AND.EX P5, PT, R17, RZ, PT, P5 ;  /* 0x000000ff1100720c */ /* 0x000fe40003fa6150 */
[----:B------:R-:W-:Y:S01]  /*0640*/  ISETP.GE.U32.AND.EX P3, PT, R19, RZ, PT, P3 ;  /* 0x000000ff1300720c */ /* 0x000fe20003f66130 */
[----:B------:R-:W-:-:S12]  /*0650*/  @P2 BRA `(.L_x_10) ;  /* 0x0000000000242947 */ /* 0x000fd80003800000 */
[----:B01----:R-:W-:-:S04]  /*0660*/  IADD3 R4, P2, PT, R26, UR12, RZ ;  /* 0x0000000c1a047c10 */ /* 0x003fc8000ff5e0ff */
        /* <DEDUP_REMOVED lines=8> */
.L_x_10:
[----:B------:R-:W-:Y:S05]  /*06f0*/  BSYNC.RECONVERGENT B1 ;  /* 0x0000000000017941 */ /* 0x000fea0003800200 */
.L_x_9:
[----:B------:R-:W-:Y:S04]  /*0700*/  BSSY.RECONVERGENT B1, `(.L_x_11) ;  /* 0x000000b000017945 */ /* 0x000fe80003800200 */
[----:B------:R-:W-:Y:S05]  /*0710*/  @P1 BRA `(.L_x_12) ;  /* 0x0000000000241947 */ /* 0x000fea0003800000 */
[----:B012---:R-:W-:-:S04]  /*0720*/  IADD3 R4, P1, PT, R20, UR12, RZ ;  /* 0x0000000c14047c10 */ /* 0x007fc8000ff3e0ff */
        /* <DEDUP_REMOVED lines=8> */
.L_x_12:
[----:B------:R-:W-:Y:S05]  /*07b0*/  BSYNC.RECONVERGENT B1 ;  /* 0x0000000000017941 */ /* 0x000fea0003800200 */
.L_x_11:
[----:B------:R-:W-:Y:S04]  /*07c0*/  BSSY.RECONVERGENT B1, `(.L_x_13) ;  /* 0x000000b000017945 */ /* 0x000fe80003800200 */
[----:B------:R-:W-:Y:S05]  /*07d0*/  @P0 BRA `(.L_x_14) ;  /* 0x0000000000240947 */ /* 0x000fea0003800000 */
[----:B0123--:R-:W-:-:S04]  /*07e0*/  IADD3 R4, P0, PT, R16, UR12, RZ ;  /* 0x0000000c10047c10 */ /* 0x00ffc8000ff1e0ff */
[----:B------:R-:W-:-:S05]  /*07f0*/  IADD3.X R5, PT, PT, R25, UR13, RZ, P0, !PT ;  /* 0x0000000d19057c10 */ /* 0x000fca00087fe4ff */
[----:B------:R-:W2:Y:S02]  /*0800*/  LDG.E.U8.CONSTANT R4, desc[UR10][R4.64] ;  /* 0x0000000a04047981 */ /* 0x000ea4000c1e9100 */
[----:B--2---:R-:W-:-:S05]  /*0810*/  VIADD R21, R4, -UR7 ;  /* 0x8000000704157c36 */ /* 0x004fca0008000000 */
[----:B------:R-:W-:-:S13]  /*0820*/  ISETP.GE.U32.AND P0, PT, R21, R6, PT ;  /* 0x000000061500720c */ /* 0x000fda0003f06070 */
[----:B------:R-:W-:Y:S05]  /*0830*/  @P0 BRA `(.L_x_14) ;  /* 0x00000000000c0947 */ /* 0x000fea0003800000 */
[----:B------:R-:W-:-:S05]  /*0840*/  IMAD.IADD R4, R10, 0x1, R21 ;  /* 0x000000010a047824 */ /* 0x000fca00078e0215 */
[----:B------:R-:W-:-:S05]  /*0850*/  LEA R4, R4, R7, 0x2 ;  /* 0x0000000704047211 */ /* 0x000fca00078e10ff */
[----:B------:R4:W-:Y:S02]  /*0860*/  ATOMS.POPC.INC.32 RZ, [R4+URZ] ;  /* 0x0000000004ff7f8c */ /* 0x0009e4000d8000ff */
.L_x_14:
[----:B------:R-:W-:Y:S05]  /*0870*/  BSYNC.RECONVERGENT B1 ;  /* 0x0000000000017941 */ /* 0x000fea0003800200 */
.L_x_13:
[----:B------:R-:W-:Y:S04]  /*0880*/  BSSY.RECONVERGENT B1, `(.L_x_15) ;  /* 0x000000b000017945 */ /* 0x000fe80003800200 */
[----:B------:R-:W-:Y:S05]  /*0890*/  @P4 BRA `(.L_x_16) ;  /* 0x0000000000244947 */ /* 0x000fea0003800000 */
[----:B01234-:R-:W-:-:S04]  /*08a0*/  IADD3 R4, P0, PT, R22, UR12, RZ ;  /* 0x0000000c16047c10 */ /* 0x01ffc8000ff1e0ff */
        /* <DEDUP_REMOVED lines=8> */
.L_x_16:
[----:B------:R-:W-:Y:S05]  /*0930*/  BSYNC.RECONVERGENT B1 ;  /* 0x0000000000017941 */ /* 0x000fea0003800200 */
.L_x_15:
        /* <DEDUP_REMOVED lines=11> */
.L_x_18:
[----:B------:R-:W-:Y:S05]  /*09f0*/  BSYNC.RECONVERGENT B1 ;  /* 0x0000000000017941 */ /* 0x000fea0003800200 */
.L_x_17:
        /* <DEDUP_REMOVED lines=11> */
.L_x_20:
[----:B------:R-:W-:Y:S05]  /*0ab0*/  BSYNC.RECONVERGENT B1 ;  /* 0x0000000000017941 */ /* 0x000fea0003800200 */
.L_x_19:
[----:B------:R-:W-:-:S04]  /*0ac0*/  IADD3 R8, P0, PT, R8, R2, RZ ;  /* 0x0000000208087210 */ /* 0x000fc80007f1e0ff */
[----:B------:R-:W-:Y:S02]  /*0ad0*/  IADD3.X R9, PT, PT, R9, R0, RZ, P0, !PT ;  /* 0x0000000009097210 */ /* 0x000fe400007fe4ff */
[----:B------:R-:W-:-:S04]  /*0ae0*/  ISETP.GE.U32.AND P0, PT, R8, R11, PT ;  /* 0x0000000b0800720c */ /* 0x000fc80003f06070 */
[----:B------:R-:W-:-:S13]  /*0af0*/  ISETP.GE.U32.AND.EX P0, PT, R9, RZ, PT, P0 ;  /* 0x000000ff0900720c */ /* 0x000fda0003f06100 */
[----:B------:R-:W-:Y:S05]  /*0b00*/  @!P0 BRA `(.L_x_21) ;  /* 0xfffffff400f48947 */ /* 0x000fea000383ffff */
.L_x_4:
[----:B------:R-:W-:Y:S05]  /*0b10*/  BSYNC.RECONVERGENT B0 ;  /* 0x0000000000007941 */ /* 0x000fea0003800200 */
.L_x_3:
[----:B------:R-:W-:Y:S01]  /*0b20*/  BAR.SYNC.DEFER_BLOCKING 0x0 ;  /* 0x0000000000007b1d */ /* 0x000fe20000010000 */
[----:B------:R-:W-:-:S13]  /*0b30*/  ISETP.GT.AND P0, PT, R15, R13, PT ;  /* 0x0000000d0f00720c */ /* 0x000fda0003f04270 */
[----:B------:R-:W-:Y:S05]  /*0b40*/  @P0 EXIT ;  /* 0x000000000000094d */ /* 0x000fea0003800000 */
[----:B------:R-:W-:Y:S02]  /*0b50*/  ULOP3.LUT UR4, UR5, 0x7, URZ, 0xc0, !UPT ;  /* 0x0000000705047892 */ /* 0x000fe4000f8ec0ff */
[----:B------:R-:W-:Y:S02]  /*0b60*/  UIADD3 UR6, UPT, UPT, UR5, -0x1, URZ ;  /* 0xffffffff05067890 */ /* 0x000fe4000fffe0ff */
[----:B------:R-:W-:Y:S02]  /*0b70*/  ULOP3.LUT UR7, UR5, 0x38, URZ, 0xc0, !UPT ;  /* 0x0000003805077892 */ /* 0x000fe4000f8ec0ff */
[----:B------:R-:W-:Y:S02]  /*0b80*/  ULOP3.LUT UR5, UR5, 0x7fffff8, URZ, 0xc0, !UPT ;  /* 0x07fffff805057892 */ /* 0x000fe4000f8ec0ff */
[----:B------:R-:W-:Y:S02]  /*0b90*/  UIADD3 UR4, UPT, UPT, UR4, -0x1, URZ ;  /* 0xffffffff04047890 */ /* 0x000fe4000fffe0ff */
[----:B------:R-:W-:-:S02]  /*0ba0*/  ULOP3.LUT UR8, UR9, 0x60, URZ, 0xc0, !UPT ;  /* 0x0000006009087892 */ /* 0x000fc4000f8ec0ff */
[----:B------:R-:W-:Y:S02]  /*0bb0*/  UIADD3 UR5, UPT, UPT, -UR5, URZ, URZ ;  /* 0x000000ff05057290 */ /* 0x000fe4000fffe1ff */
[----:B------:R-:W-:Y:S02]  /*0bc0*/  UISETP.GE.U32.AND UP1, UPT, UR6, 0x7, UPT ;  /* 0x000000070600788c */ /* 0x000fe4000bf26070 */
[----:B------:R-:W-:-:S11]  /*0bd0*/  UISETP.GE.U32.AND UP0, UPT, UR4, 0x3, UPT ;  /* 0x000000030400788c */ /* 0x000fd6000bf06070 */
.L_x_27:
[----:B------:R-:W-:Y:S01]  /*0be0*/  UISETP.GE.U32.AND UP2, UPT, UR9, 0x20, UPT ;  /* 0x000000200900788c */ /* 0x000fe2000bf46070 */
[----:B------:R-:W-:-:S08]  /*0bf0*/  IMAD.MOV.U32 R0, RZ, RZ, RZ ;  /* 0x000000ffff007224 */ /* 0x000fd000078e00ff */
[----:B------:R-:W-:Y:S05]  /*0c00*/  BRA.U !UP2, `(.L_x_22) ;  /* 0x000000050a587547 */ /* 0x000fea000b800000 */
[----:B------:R-:W-:Y:S02]  /*0c10*/  IMAD.MOV.U32 R2, RZ, RZ, RZ ;  /* 0x000000ffff027224 */ /* 0x000fe400078e00ff */
[----:B------:R-:W-:Y:S01]  /*0c20*/  IMAD.MOV.U32 R0, RZ, RZ, RZ ;  /* 0x000000ffff007224 */ /* 0x000fe200078e00ff */
[----:B------:R-:W-:Y:S06]  /*0c30*/  BRA.U !UP1, `(.L_x_23) ;  /* 0x0000000109a07547 */ /* 0x000fec000b800000 */
[----:B------:R-:W5:Y:S01]  /*0c40*/  S2R R3, SR_CgaCtaId ;  /* 0x0000000000037919 */ /* 0x000f620000008800 */
[----:B------:R-:W-:Y:S01]  /*0c50*/  MOV R2, 0x400 ;  /* 0x0000040000027802 */ /* 0x000fe20000000f00 */
[----:B01234-:R-:W-:Y:S02]  /*0c60*/  IMAD.MOV.U32 R4, RZ, RZ, RZ ;  /* 0x000000ffff047224 */ /* 0x01ffe400078e00ff */
[----:B------:R-:W-:Y:S02]  /*0c70*/  IMAD.U32 R5, RZ, RZ, UR5 ;  /* 0x00000005ff057e24 */ /* 0x000fe4000f8e00ff */
[----:B------:R-:W-:Y:S01]  /*0c80*/  IMAD.MOV.U32 R0, RZ, RZ, RZ ;  /* 0x000000ffff007224 */ /* 0x000fe200078e00ff */
[----:B-----5:R-:W-:-:S05]  /*0c90*/  LEA R2, R3, R2, 0x18 ;  /* 0x0000000203027211 */ /* 0x020fca00078ec0ff */
[----:B------:R-:W-:-:S07]  /*0ca0*/  IMAD R3, R15, 0x4, R2 ;  /* 0x000000040f037824 */ /* 0x000fce00078e0202 */
.L_x_24:
[----:B------:R-:W-:Y:S02]  /*0cb0*/  IMAD R7, R12, R4, R15 ;  /* 0x000000040c077224 */ /* 0x000fe400078e020f */
[----:B------:R-:W-:Y:S02]  /*0cc0*/  VIADD R5, R5, 0x8 ;  /* 0x0000000805057836 */ /* 0x000fe40000000000 */
[----:B------:R-:W-:Y:S02]  /*0cd0*/  IMAD R7, R7, 0x4, R2 ;  /* 0x0000000407077824 */ /* 0x000fe400078e0202 */
[----:B------:R-:W-:Y:S01]  /*0ce0*/  VIADD R4, R4, 0x8 ;  /* 0x0000000804047836 */ /* 0x000fe20000000000 */
[----:B------:R-:W-:Y:S01]  /*0cf0*/  ISETP.NE.AND P0, PT, R5, RZ, PT ;  /* 0x000000ff0500720c */ /* 0x000fe20003f05270 */
[--C-:B------:R-:W-:Y:S02]  /*0d00*/  IMAD R6, R12, 0x4, R7.reuse ;  /* 0x000000040c067824 */ /* 0x100fe400078e0207 */
[----:B------:R-:W-:-:S02]  /*0d10*/  IMAD R16, R13, 0x4, R7 ;  /* 0x000000040d107824 */ /* 0x000fc400078e0207 */
[C---:B------:R-:W-:Y:S01]  /*0d20*/  IMAD R18, R13.reuse, 0x4, R6 ;  /* 0x000000040d127824 */ /* 0x040fe200078e0206 */
[C---:B------:R-:W-:Y:S01]  /*0d30*/  LEA R8, R12.reuse, R6, 0x2 ;  /* 0x000000060c087211 */ /* 0x040fe200078e10ff */
[----:B------:R0:W-:Y:S04]  /*0d40*/  LDS R7, [R3] ;  /* 0x0000000003077984 */ /* 0x0001e80000000800 */
[C-C-:B------:R-:W-:Y:S01]  /*0d50*/  IMAD R9, R12.reuse, 0x4, R8.reuse ;  /* 0x000000040c097824 */ /* 0x140fe200078e0208 */
[----:B------:R-:W1:Y:S01]  /*0d60*/  LDS R6, [R16+0x84] ;  /* 0x0000840010067984 */ /* 0x000e620000000800 */
[----:B------:R-:W-:Y:S02]  /*0d70*/  IMAD R8, R13, 0x4, R8 ;  /* 0x000000040d087824 */ /* 0x000fe400078e0208 */
[----:B------:R-:W-:-:S02]  /*0d80*/  IMAD R10, R12, 0x4, R9 ;  /* 0x000000040c0a7824 */ /* 0x000fc400078e0209 */
[C---:B------:R-:W-:Y:S02]  /*0d90*/  IMAD R11, R13.reuse, 0x4, R9 ;  /* 0x000000040d0b7824 */ /* 0x040fe400078e0209 */
[C-C-:B------:R-:W-:Y:S01]  /*0da0*/  IMAD R14, R12.reuse, 0x4, R10.reuse ;  /* 0x000000040c0e7824 */ /* 0x140fe200078e020a */
[----:B------:R-:W-:Y:S01]  /*0db0*/  LDS R9, [R18+0x84] ;  /* 0x0000840012097984 */ /* 0x000fe20000000800 */
[C---:B------:R-:W-:Y:S02]  /*0dc0*/  IMAD R19, R13.reuse, 0x4, R10 ;  /* 0x000000040d137824 */ /* 0x040fe400078e020a */
[----:B------:R-:W-:Y:S01]  /*0dd0*/  IMAD R17, R13, 0x4, R14 ;  /* 0x000000040d117824 */ /* 0x000fe200078e020e */
[C---:B------:R-:W-:Y:S01]  /*0de0*/  LEA R10, R12.reuse, R14, 0x2 ;  /* 0x0000000e0c0a7211 */ /* 0x040fe200078e10ff */
[----:B------:R-:W2:Y:S01]  /*0df0*/  LDS R8, [R8+0x84] ;  /* 0x0000840008087984 */ /* 0x000ea20000000800 */
[----:B0-----:R-:W-:-:S03]  /*0e00*/  IMAD R3, R12, 0x20, R3 ;  /* 0x000000200c037824 */ /* 0x001fc600078e0203 */
[----:B------:R-:W-:Y:S01]  /*0e10*/  IMAD R14, R13, 0x4, R10 ;  /* 0x000000040d0e7824 */ /* 0x000fe200078e020a */
[----:B------:R-:W-:Y:S04]  /*0e20*/  LDS R11, [R11+0x84] ;  /* 0x000084000b0b7984 */ /* 0x000fe80000000800 */
[----:B------:R-:W0:Y:S04]  /*0e30*/  LDS R10, [R19+0x84] ;  /* 0x00008400130a7984 */ /* 0x000e280000000800 */
[----:B------:R-:W-:Y:S04]  /*0e40*/  LDS R17, [R17+0x84] ;  /* 0x0000840011117984 */ /* 0x000fe80000000800 */
[----:B------:R-:W3:Y:S01]  /*0e50*/  LDS R14, [R14+0x84] ;  /* 0x000084000e0e7984 */ /* 0x000ee20000000800 */
[----:B-1----:R-:W-:-:S04]  /*0e60*/  IADD3 R6, PT, PT, R6, R7, R0 ;  /* 0x0000000706067210 */ /* 0x002fc80007ffe000 */
[----:B--2---:R-:W-:-:S04]  /*0e70*/  IADD3 R6, PT, PT, R8, R9, R6 ;  /* 0x0000000908067210 */ /* 0x004fc80007ffe006 */
[----:B0-----:R-:W-:-:S04]  /*0e80*/  IADD3 R6, PT, PT, R10, R11, R6 ;  /* 0x0000000b0a067210 */ /* 0x001fc80007ffe006 */
[----:B---3--:R-:W-:Y:S01]  /*0e90*/  IADD3 R0, PT, PT, R14, R17, R6 ;  /* 0x000000110e007210 */ /* 0x008fe20007ffe006 */
[----:B------:R-:W-:Y:S06]  /*0ea0*/  @P0 BRA `(.L_x_24) ;  /* 0xfffffffc00800947 */ /* 0x000fec000383ffff */
[----:B------:R-:W-:-:S07]  /*0eb0*/  IMAD.U32 R2, RZ, RZ, UR7 ;  /* 0x00000007ff027e24 */ /* 0x000fce000f8e00ff */
.L_x_23:
[----:B------:R-:W-:-:S09]  /*0ec0*/  ULOP3.LUT UP2, URZ, UR9, 0xe0, URZ, 0xc0, !UPT ;  /* 0x000000e009ff7892 */ /* 0x000fd2000f84c0ff */
[----:B------:R-:W-:Y:S05]  /*0ed0*/  BRA.U !UP2, `(.L_x_22) ;  /* 0x000000010aa47547 */ /* 0x000fea000b800000 */
[----:B------:R-:W-:Y:S01]  /*0ee0*/  UISETP.NE.AND UP2, UPT, UR8, URZ, UPT ;  /* 0x000000ff0800728c */ /* 0x000fe2000bf45270 */
[----:B------:R-:W-:Y:S10]  /*0ef0*/  BRA.U !UP0, `(.L_x_25) ;  /* 0x0000000108447547 */ /* 0x000ff4000b800000 */
[----:B------:R-:W5:Y:S01]  /*0f00*/  S2UR UR6, SR_CgaCtaId ;  /* 0x00000000000679c3 */ /* 0x000f620000008800 */
[----:B------:R-:W-:Y:S01]  /*0f10*/  UMOV UR4, 0x400 ;  /* 0x0000040000047882 */ /* 0x000fe20000000000 */
[----:B------:R-:W-:Y:S02]  /*0f20*/  IMAD R3, R12, R2, R15 ;  /* 0x000000020c037224 */ /* 0x000fe400078e020f */
[----:B------:R-:W-:Y:S01]  /*0f30*/  VIADD R2, R2, 0x4 ;  /* 0x0000000402027836 */ /* 0x000fe20000000000 */
[----:B-----5:R-:W-:-:S06]  /*0f40*/  ULEA UR4, UR6, UR4, 0x18 ;  /* 0x0000000406047291 */ /* 0x020fcc000f8ec0ff */
[----:B------:R-:W-:-:S05]  /*0f50*/  LEA R3, R3, UR4, 0x2 ;  /* 0x0000000403037c11 */ /* 0x000fca000f8e10ff */
[C-C-:B01234-:R-:W-:Y:S02]  /*0f60*/  IMAD R4, R12.reuse, 0x4, R3.reuse ;  /* 0x000000040c047824 */ /* 0x15ffe400078e0203 */
[C---:B------:R-:W-:Y:S02]  /*0f70*/  IMAD R7, R13.reuse, 0x4, R3 ;  /* 0x000000040d077824 */ /* 0x040fe400078e0203 */
[C---:B------:R-:W-:Y:S01]  /*0f80*/  IMAD R5, R13.reuse, 0x4, R4 ;  /* 0x000000040d057824 */ /* 0x040fe200078e0204 */
[----:B------:R-:W-:Y:S01]  /*0f90*/  LEA R6, R12, R4, 0x2 ;  /* 0x000000040c067211 */ /* 0x000fe200078e10ff */
[----:B------:R-:W-:Y:S04]  /*0fa0*/  LDS R3, [R3] ;  /* 0x0000000003037984 */ /* 0x000fe80000000800 */
[----:B------:R-:W-:Y:S01]  /*0fb0*/  IMAD R6, R13, 0x4, R6 ;  /* 0x000000040d067824 */ /* 0x000fe200078e0206 */
[----:B------:R-:W0:Y:S04]  /*0fc0*/  LDS R4, [R7+0x84] ;  /* 0x0000840007047984 */ /* 0x000e280000000800 */
[----:B------:R-:W-:Y:S04]  /*0fd0*/  LDS R5, [R5+0x84] ;  /* 0x0000840005057984 */ /* 0x000fe80000000800 */
[----:B------:R-:W1:Y:S01]  /*0fe0*/  LDS R6, [R6+0x84] ;  /* 0x0000840006067984 */ /* 0x000e620000000800 */
[----:B0-----:R-:W-:-:S04]  /*0ff0*/  IADD3 R0, PT, PT, R4, R3, R0 ;  /* 0x0000000304007210 */ /* 0x001fc80007ffe000 */
[----:B-1----:R-:W-:-:S07]  /*1000*/  IADD3 R0, PT, PT, R6, R5, R0 ;  /* 0x0000000506007210 */ /* 0x002fce0007ffe000 */
.L_x_25:
[----:B------:R-:W-:Y:S05]  /*1010*/  BRA.U !UP2, `(.L_x_22) ;  /* 0x000000010a547547 */ /* 0x000fea000b800000 */
[----:B------:R-:W-:Y:S02]  /*1020*/  UISETP.NE.AND UP2, UPT, UR8, 0x20, UPT ;  /* 0x000000200800788c */ /* 0x000fe4000bf45270 */
[----:B------:R-:W-:-:S07]  /*1030*/  ULOP3.LUT UP3, URZ, UR9, 0x20, URZ, 0xc0, !UPT ;  /* 0x0000002009ff7892 */ /* 0x000fce000f86c0ff */
[----:B------:R-:W-:Y:S05]  /*1040*/  BRA.U !UP2, `(.L_x_26) ;  /* 0x000000010a287547 */ /* 0x000fea000b800000 */
[----:B------:R-:W5:Y:S01]  /*1050*/  S2UR UR6, SR_CgaCtaId ;  /* 0x00000000000679c3 */ /* 0x000f620000008800 */
[----:B------:R-:W-:Y:S01]  /*1060*/  UMOV UR4, 0x400 ;  /* 0x0000040000047882 */ /* 0x000fe20000000000 */
[----:B------:R-:W-:Y:S02]  /*1070*/  IMAD R3, R12, R2, R15 ;  /* 0x000000020c037224 */ /* 0x000fe400078e020f */
[----:B------:R-:W-:Y:S01]  /*1080*/  VIADD R2, R2, 0x2 ;  /* 0x0000000202027836 */ /* 0x000fe20000000000 */
[----:B-----5:R-:W-:-:S06]  /*1090*/  ULEA UR4, UR6, UR4, 0x18 ;  /* 0x0000000406047291 */ /* 0x020fcc000f8ec0ff */
[----:B01234-:R-:W-:-:S05]  /*10a0*/  LEA R4, R3, UR4, 0x2 ;  /* 0x0000000403047c11 */ /* 0x01ffca000f8e10ff */
[----:B------:R-:W-:Y:S01]  /*10b0*/  IMAD R5, R13, 0x4, R4 ;  /* 0x000000040d057824 */ /* 0x000fe200078e0204 */
[----:B------:R-:W-:Y:S05]  /*10c0*/  LDS R3, [R4] ;  /* 0x0000000004037984 */ /* 0x000fea0000000800 */
[----:B------:R-:W0:Y:S02]  /*10d0*/  LDS R5, [R5+0x84] ;  /* 0x0000840005057984 */ /* 0x000e240000000800 */
[----:B0-----:R-:W-:-:S07]  /*10e0*/  IADD3 R0, PT, PT, R5, R3, R0 ;  /* 0x0000000305007210 */ /* 0x001fce0007ffe000 */
.L_x_26:
[----:B------:R-:W-:Y:S05]  /*10f0*/  BRA.U !UP3, `(.L_x_22) ;  /* 0x000000010b1c7547 */ /* 0x000fea000b800000 */
[----:B------:R-:W5:Y:S01]  /*1100*/  S2UR UR6, SR_CgaCtaId ;  /* 0x00000000000679c3 */ /* 0x000f620000008800 */
[----:B------:R-:W-:Y:S01]  /*1110*/  UMOV UR4, 0x400 ;  /* 0x0000040000047882 */ /* 0x000fe20000000000 */
[----:B------:R-:W-:Y:S01]  /*1120*/  IMAD R2, R12, R2, R15 ;  /* 0x000000020c027224 */ /* 0x000fe200078e020f */
[----:B-----5:R-:W-:-:S06]  /*1130*/  ULEA UR4, UR6, UR4, 0x18 ;  /* 0x0000000406047291 */ /* 0x020fcc000f8ec0ff */
[----:B------:R-:W-:-:S05]  /*1140*/  LEA R2, R2, UR4, 0x2 ;  /* 0x0000000402027c11 */ /* 0x000fca000f8e10ff */
[----:B------:R-:W5:Y:S02]  /*1150*/  LDS R3, [R2] ;  /* 0x0000000002037984 */ /* 0x000f640000000800 */
[----:B-----5:R-:W-:-:S07]  /*1160*/  IMAD.IADD R0, R0, 0x1, R3 ;  /* 0x0000000100007824 */ /* 0x020fce00078e0203 */
.L_x_22:
[----:B------:R-:W5:Y:S02]  /*1170*/  LDC.64 R2, c[0x0][0x390] ;  /* 0x0000e400ff027b82 */ /* 0x000f640000000a00 */
[----:B-----5:R-:W-:-:S04]  /*1180*/  IMAD.WIDE R2, R15, 0x4, R2 ;  /* 0x000000040f027825 */ /* 0x020fc800078e0202 */
[----:B------:R-:W-:Y:S01]  /*1190*/  VIADD R15, R15, UR9 ;  /* 0x000000090f0f7c36 */ /* 0x000fe20008000000 */
[----:B------:R0:W-:Y:S04]  /*11a0*/  REDG.E.ADD.STRONG.GPU desc[UR10][R2.64], R0 ;  /* 0x000000000200798e */ /* 0x0001e8000c12e10a */
[----:B------:R-:W-:-:S13]  /*11b0*/  ISETP.GT.AND P0, PT, R15, R13, PT ;  /* 0x0000000d0f00720c */ /* 0x000fda0003f04270 */
[----:B0-----:R-:W-:Y:S05]  /*11c0*/  @!P0 BRA `(.L_x_27) ;  /* 0xfffffff800848947 */ /* 0x001fea000383ffff */
[----:B------:R-:W-:Y:S05]  /*11d0*/  EXIT ;  /* 0x000000000000794d */ /* 0x000fea0003800000 */
.L_x_28:
[----:B------:R-:W-:-:S00]  /*11e0*/  BRA `(.L_x_28) ;  /* 0xfffffffc00fc7947 */ /* 0x000fc0000383ffff */
[----:B------:R-:W-:-:S00]  /*11f0*/  NOP ;  /* 0x0000000000007918 */ /* 0x000fc00000000000 */
        /* <DEDUP_REMOVED lines=8> */
.L_x_29:


//--------------------- .nv.shared._ZN36_GLOBAL__N__f42da61c_4_k_cu_6eca060122histogram_range_kernelEPKhjPjii --------------------------
	.section	.nv.shared._ZN36_GLOBAL__N__f42da61c_4_k_cu_6eca060122histogram_range_kernelEPKhjPjii,"aw",@nobits
	.sectionflags	@""
	.align	16
	.zero		1024


//--------------------- .nv.shared.reserved.0     --------------------------
	.section	.nv.shared.reserved.0,"aw",@nobits
	.weak		__nv_reservedSMEM_offset_0_alias
	.size		__nv_reservedSMEM_offset_0_alias, 0, 64
	.other		__nv_reservedSMEM_offset_0_alias,@"STO_CUDA_RESERVED_SHARED STV_DEFAULT"
__nv_reservedSMEM_offset_0_alias:
	.zero		0
	.zero		64


//--------------------- .nv.constant0._ZN36_GLOBAL__N__f42da61c_4_k_cu_6eca060122histogram_range_kernelEPKhjPjii --------------------------
	.section	.nv.constant0._ZN36_GLOBAL__N__f42da61c_4_k_cu_6eca060122histogram_range_kernelEPKhjPjii,"a",@progbits
	.sectionflags	@""
	.align	4
.nv.constant0._ZN36_GLOBAL__N__f42da61c_4_k_cu_6eca060122histogram_range_kernelEPKhjPjii:
	.zero		928


//--------------------- SYMBOLS --------------------------

	.type		.nv.reservedSmem.offset0,@object
	.size		.nv.reservedSmem.offset0,0x4
	.type		.nv.reservedSmem.cap,@object
	.size		.nv.reservedSmem.cap,0x4
